//
// Generated by NVIDIA NVVM Compiler
//
// Compiler Build ID: CL-36424714
// Cuda compilation tools, release 13.0, V13.0.88
// Based on NVVM 20.0.0
//

.version 9.0
.target sm_100
.address_size 64

	// .globl	matmul_kernel

.visible .entry matmul_kernel(
	.param .u64 .ptr .align 1 matmul_kernel_param_0,
	.param .u64 .ptr .align 1 matmul_kernel_param_1,
	.param .u64 .ptr .align 1 matmul_kernel_param_2,
	.param .u32 matmul_kernel_param_3
)
{
	.reg .pred 	%p<10>;
	.reg .b32 	%r<40>;
	.reg .b32 	%f<67>;
	.reg .b64 	%rd<67>;

	ld.param.u64 	%rd14, [matmul_kernel_param_1];
	ld.param.u64 	%rd15, [matmul_kernel_param_2];
	ld.param.u32 	%r18, [matmul_kernel_param_3];
	cvta.to.global.u64 	%rd1, %rd15;
	cvta.to.global.u64 	%rd2, %rd14;
	mov.u32 	%r19, %ctaid.y;
	mov.u32 	%r20, %ntid.y;
	mov.u32 	%r21, %tid.y;
	mad.lo.s32 	%r1, %r19, %r20, %r21;
	mov.u32 	%r22, %ctaid.x;
	mov.u32 	%r23, %ntid.x;
	mov.u32 	%r24, %tid.x;
	mad.lo.s32 	%r2, %r22, %r23, %r24;
	max.s32 	%r25, %r1, %r2;
	setp.ge.s32 	%p1, %r25, %r18;
	@%p1 bra 	$L__BB0_13;
	mul.lo.s32 	%r3, %r18, %r1;
	and.b32  	%r4, %r18, 7;
	setp.lt.u32 	%p2, %r18, 8;
	mov.f32 	%f66, 0f00000000;
	mov.b32 	%r38, 0;
	@%p2 bra 	$L__BB0_4;
	and.b32  	%r38, %r18, 2147483640;
	neg.s32 	%r36, %r38;
	mul.wide.s32 	%rd16, %r18, 4;
	add.s64 	%rd3, %rd1, %rd16;
	shl.b32 	%r7, %r18, 3;
	mul.wide.s32 	%rd17, %r18, 8;
	add.s64 	%rd4, %rd1, %rd17;
	mul.wide.s32 	%rd18, %r18, 12;
	add.s64 	%rd5, %rd1, %rd18;
	mul.wide.s32 	%rd19, %r18, 16;
	add.s64 	%rd6, %rd1, %rd19;
	mul.wide.s32 	%rd20, %r18, 20;
	add.s64 	%rd7, %rd1, %rd20;
	mul.wide.s32 	%rd21, %r18, 24;
	add.s64 	%rd8, %rd1, %rd21;
	mul.wide.s32 	%rd22, %r18, 28;
	add.s64 	%rd9, %rd1, %rd22;
	mul.wide.u32 	%rd23, %r3, 4;
	add.s64 	%rd24, %rd23, %rd2;
	add.s64 	%rd66, %rd24, 16;
	mov.f32 	%f66, 0f00000000;
	mov.u32 	%r35, %r2;
$L__BB0_3:
	.pragma "nounroll";
	mul.wide.s32 	%rd25, %r35, 4;
	add.s64 	%rd26, %rd3, %rd25;
	add.s64 	%rd27, %rd4, %rd25;
	add.s64 	%rd28, %rd5, %rd25;
	add.s64 	%rd29, %rd6, %rd25;
	add.s64 	%rd30, %rd7, %rd25;
	add.s64 	%rd31, %rd8, %rd25;
	add.s64 	%rd32, %rd9, %rd25;
	add.s64 	%rd33, %rd1, %rd25;
	ld.global.f32 	%f16, [%rd66+-16];
	ld.global.f32 	%f17, [%rd33];
	fma.rn.f32 	%f18, %f16, %f17, %f66;
	ld.global.f32 	%f19, [%rd66+-12];
	ld.global.f32 	%f20, [%rd26];
	fma.rn.f32 	%f21, %f19, %f20, %f18;
	ld.global.f32 	%f22, [%rd66+-8];
	ld.global.f32 	%f23, [%rd27];
	fma.rn.f32 	%f24, %f22, %f23, %f21;
	ld.global.f32 	%f25, [%rd66+-4];
	ld.global.f32 	%f26, [%rd28];
	fma.rn.f32 	%f27, %f25, %f26, %f24;
	ld.global.f32 	%f28, [%rd66];
	ld.global.f32 	%f29, [%rd29];
	fma.rn.f32 	%f30, %f28, %f29, %f27;
	ld.global.f32 	%f31, [%rd66+4];
	ld.global.f32 	%f32, [%rd30];
	fma.rn.f32 	%f33, %f31, %f32, %f30;
	ld.global.f32 	%f34, [%rd66+8];
	ld.global.f32 	%f35, [%rd31];
	fma.rn.f32 	%f36, %f34, %f35, %f33;
	ld.global.f32 	%f37, [%rd66+12];
	ld.global.f32 	%f38, [%rd32];
	fma.rn.f32 	%f66, %f37, %f38, %f36;
	add.s32 	%r36, %r36, 8;
	add.s32 	%r35, %r35, %r7;
	add.s64 	%rd66, %rd66, 32;
	setp.ne.s32 	%p3, %r36, 0;
	@%p3 bra 	$L__BB0_3;
$L__BB0_4:
	setp.eq.s32 	%p4, %r4, 0;
	@%p4 bra 	$L__BB0_12;
	and.b32  	%r13, %r18, 3;
	setp.lt.u32 	%p5, %r4, 4;
	@%p5 bra 	$L__BB0_7;
	add.s32 	%r27, %r38, %r3;
	mul.wide.u32 	%rd34, %r27, 4;
	add.s64 	%rd35, %rd2, %rd34;
	ld.global.f32 	%f40, [%rd35];
	mad.lo.s32 	%r28, %r38, %r18, %r2;
	mul.wide.s32 	%rd36, %r28, 4;
	add.s64 	%rd37, %rd1, %rd36;
	ld.global.f32 	%f41, [%rd37];
	fma.rn.f32 	%f42, %f40, %f41, %f66;
	cvt.u64.u32 	%rd38, %r3;
	cvt.u64.u32 	%rd39, %r38;
	add.s64 	%rd40, %rd39, %rd38;
	shl.b64 	%rd41, %rd40, 2;
	add.s64 	%rd42, %rd2, %rd41;
	ld.global.f32 	%f43, [%rd42+4];
	mul.wide.s32 	%rd43, %r18, 4;
	add.s64 	%rd44, %rd37, %rd43;
	ld.global.f32 	%f44, [%rd44];
	fma.rn.f32 	%f45, %f43, %f44, %f42;
	ld.global.f32 	%f46, [%rd42+8];
	add.s64 	%rd45, %rd44, %rd43;
	ld.global.f32 	%f47, [%rd45];
	fma.rn.f32 	%f48, %f46, %f47, %f45;
	ld.global.f32 	%f49, [%rd42+12];
	add.s64 	%rd46, %rd45, %rd43;
	ld.global.f32 	%f50, [%rd46];
	fma.rn.f32 	%f66, %f49, %f50, %f48;
	add.s32 	%r38, %r38, 4;
$L__BB0_7:
	setp.eq.s32 	%p6, %r13, 0;
	@%p6 bra 	$L__BB0_12;
	setp.eq.s32 	%p7, %r13, 1;
	@%p7 bra 	$L__BB0_10;
	add.s32 	%r29, %r38, %r3;
	mul.wide.u32 	%rd47, %r29, 4;
	add.s64 	%rd48, %rd2, %rd47;
	ld.global.f32 	%f52, [%rd48];
	mad.lo.s32 	%r30, %r38, %r18, %r2;
	mul.wide.s32 	%rd49, %r30, 4;
	add.s64 	%rd50, %rd1, %rd49;
	ld.global.f32 	%f53, [%rd50];
	fma.rn.f32 	%f54, %f52, %f53, %f66;
	cvt.u64.u32 	%rd51, %r3;
	cvt.u64.u32 	%rd52, %r38;
	add.s64 	%rd53, %rd52, %rd51;
	shl.b64 	%rd54, %rd53, 2;
	add.s64 	%rd55, %rd2, %rd54;
	ld.global.f32 	%f55, [%rd55+4];
	mul.wide.s32 	%rd56, %r18, 4;
	add.s64 	%rd57, %rd50, %rd56;
	ld.global.f32 	%f56, [%rd57];
	fma.rn.f32 	%f66, %f55, %f56, %f54;
	add.s32 	%r38, %r38, 2;
$L__BB0_10:
	and.b32  	%r31, %r18, 1;
	setp.eq.b32 	%p8, %r31, 1;
	not.pred 	%p9, %p8;
	@%p9 bra 	$L__BB0_12;
	add.s32 	%r32, %r38, %r3;
	mul.wide.u32 	%rd58, %r32, 4;
	add.s64 	%rd59, %rd2, %rd58;
	ld.global.f32 	%f57, [%rd59];
	mad.lo.s32 	%r33, %r38, %r18, %r2;
	mul.wide.s32 	%rd60, %r33, 4;
	add.s64 	%rd61, %rd1, %rd60;
	ld.global.f32 	%f58, [%rd61];
	fma.rn.f32 	%f66, %f57, %f58, %f66;
$L__BB0_12:
	ld.param.u64 	%rd65, [matmul_kernel_param_0];
	add.s32 	%r34, %r3, %r2;
	cvta.to.global.u64 	%rd62, %rd65;
	mul.wide.s32 	%rd63, %r34, 4;
	add.s64 	%rd64, %rd62, %rd63;
	st.global.f32 	[%rd64], %f66;
$L__BB0_13:
	ret;

}


// ===== COMPILED SASS (sm_100) =====

	.target	sm_100

	.elftype	@"ET_EXEC"


//--------------------- .note.nv.tkinfo           --------------------------
	.section	.note.nv.tkinfo,"",@"SHT_NOTE"
	.sectionflags	@"SHF_NOTE_NV_TKINFO"
	.tkinfo
        /*0018*/ 	.word	0x00000002
        /*0030*/ 	.string	""
        /*0030*/ 	.string	"ptxas"
        /*0030*/ 	.string	"Cuda compilation tools, release 13.0, V13.0.88"
        /*0030*/ 	.string	"Build cuda_13.0.r13.0/compiler.36424714_0"
        /*0030*/ 	.string	"-arch sm_100 -m 64 "



//--------------------- .note.nv.cuinfo           --------------------------
	.section	.note.nv.cuinfo,"",@"SHT_NOTE"
	.sectionflags	@"SHF_NOTE_NV_CUINFO"
        /*0018*/ 	.short	0x0002
        /*001a*/ 	.short	0x0064
        /*001c*/ 	.short	0x0082
	.zero		2


//--------------------- .nv.info                  --------------------------
	.section	.nv.info,"",@"SHT_CUDA_INFO"
	.align	4


	//----- nvinfo : EIATTR_REGCOUNT
	.align		4
        /*0000*/ 	.byte	0x04, 0x2f
        /*0002*/ 	.short	(.L_1 - .L_0)
	.align		4
.L_0:
        /*0004*/ 	.word	index@(matmul_kernel)
        /*0008*/ 	.word	0x0000001e


	//----- nvinfo : EIATTR_FRAME_SIZE
	.align		4
.L_1:
        /*000c*/ 	.byte	0x04, 0x11
        /*000e*/ 	.short	(.L_3 - .L_2)
	.align		4
.L_2:
        /*0010*/ 	.word	index@(matmul_kernel)
        /*0014*/ 	.word	0x00000000


	//----- nvinfo : EIATTR_MIN_STACK_SIZE
	.align		4
.L_3:
        /*0018*/ 	.byte	0x04, 0x12
        /*001a*/ 	.short	(.L_5 - .L_4)
	.align		4
.L_4:
        /*001c*/ 	.word	index@(matmul_kernel)
        /*0020*/ 	.word	0x00000000
.L_5:


//--------------------- .nv.compat                --------------------------
	.section	.nv.compat,"",@"SHT_CUDA_COMPAT_INFO"
	.align	4
        /*0000*/ 	.byte	0x02, 0x09, 0x00, 0x00, 0x02, 0x02, 0x01, 0x00, 0x02, 0x05, 0x05, 0x00, 0x03, 0x07, 0x01, 0x01
        /*0010*/ 	.byte	0x02, 0x03, 0x00, 0x00, 0x02, 0x06, 0x01, 0x00, 0x04, 0x0b, 0x08, 0x00, 0x09, 0x00, 0x00, 0x00
        /*0020*/ 	.byte	0x00, 0x00, 0x00, 0x00


//--------------------- .nv.info.matmul_kernel    --------------------------
	.section	.nv.info.matmul_kernel,"",@"SHT_CUDA_INFO"
	.sectionflags	@""
	.align	4


	//----- nvinfo : EIATTR_CUDA_API_VERSION
	.align		4
        /*0000*/ 	.byte	0x04, 0x37
        /*0002*/ 	.short	(.L_7 - .L_6)
.L_6:
        /*0004*/ 	.word	0x00000082


	//----- nvinfo : EIATTR_KPARAM_INFO
	.align		4
.L_7:
        /*0008*/ 	.byte	0x04, 0x17
        /*000a*/ 	.short	(.L_9 - .L_8)
.L_8:
        /*000c*/ 	.word	0x00000000
        /*0010*/ 	.short	0x0003
        /*0012*/ 	.short	0x0018
        /*0014*/ 	.byte	0x00, 0xf0, 0x11, 0x00


	//----- nvinfo : EIATTR_KPARAM_INFO
	.align		4
.L_9:
        /*0018*/ 	.byte	0x04, 0x17
        /*001a*/ 	.short	(.L_11 - .L_10)
.L_10:
        /*001c*/ 	.word	0x00000000
        /*0020*/ 	.short	0x0002
        /*0022*/ 	.short	0x0010
        /*0024*/ 	.byte	0x00, 0xf5, 0x21, 0x00


	//----- nvinfo : EIATTR_KPARAM_INFO
	.align		4
.L_11:
        /*0028*/ 	.byte	0x04, 0x17
        /*002a*/ 	.short	(.L_13 - .L_12)
.L_12:
        /*002c*/ 	.word	0x00000000
        /*0030*/ 	.short	0x0001
        /*0032*/ 	.short	0x0008
        /*0034*/ 	.byte	0x00, 0xf5, 0x21, 0x00


	//----- nvinfo : EIATTR_KPARAM_INFO
	.align		4
.L_13:
        /*0038*/ 	.byte	0x04, 0x17
        /*003a*/ 	.short	(.L_15 - .L_14)
.L_14:
        /*003c*/ 	.word	0x00000000
        /*0040*/ 	.short	0x0000
        /*0042*/ 	.short	0x0000
        /*0044*/ 	.byte	0x00, 0xf5, 0x21, 0x00


	//----- nvinfo : EIATTR_SPARSE_MMA_MASK
	.align		4
.L_15:
        /*0048*/ 	.byte	0x03, 0x50
        /*004a*/ 	.short	0x0000


	//----- nvinfo : EIATTR_MAXREG_COUNT
	.align		4
        /*004c*/ 	.byte	0x03, 0x1b
        /*004e*/ 	.short	0x00ff


	//----- nvinfo : EIATTR_MERCURY_ISA_VERSION
	.align		4
        /*0050*/ 	.byte	0x03, 0x5f
        /*0052*/ 	.short	0x0101


	//----- nvinfo : EIATTR_VRC_CTA_INIT_COUNT
	.align		4
        /*0054*/ 	.byte	0x02, 0x4a
	.zero		1
	.zero		1


	//----- nvinfo : EIATTR_EXIT_INSTR_OFFSETS
	.align		4
        /*0058*/ 	.byte	0x04, 0x1c
        /*005a*/ 	.short	(.L_17 - .L_16)


	//   ....[0]....
.L_16:
        /*005c*/ 	.word	0x000000c0


	//   ....[1]....
        /*0060*/ 	.word	0x00000aa0


	//----- nvinfo : EIATTR_CBANK_PARAM_SIZE
	.align		4
.L_17:
        /*0064*/ 	.byte	0x03, 0x19
        /*0066*/ 	.short	0x001c


	//----- nvinfo : EIATTR_PARAM_CBANK
	.align		4
        /*0068*/ 	.byte	0x04, 0x0a
        /*006a*/ 	.short	(.L_19 - .L_18)
	.align		4
.L_18:
        /*006c*/ 	.word	index@(.nv.constant0.matmul_kernel)
        /*0070*/ 	.short	0x0380
        /*0072*/ 	.short	0x001c


	//----- nvinfo : EIATTR_SW_WAR
	.align		4
.L_19:
        /*0074*/ 	.byte	0x04, 0x36
        /*0076*/ 	.short	(.L_21 - .L_20)
.L_20:
        /*0078*/ 	.word	0x00000008
.L_21:


//--------------------- .nv.callgraph             --------------------------
	.section	.nv.callgraph,"",@"SHT_CUDA_CALLGRAPH"
	.align	4
	.sectionentsize	8
	.align		4
        /*0000*/ 	.word	0x00000000
	.align		4
        /*0004*/ 	.word	0xffffffff
	.align		4
        /*0008*/ 	.word	0x00000000
	.align		4
        /*000c*/ 	.word	0xfffffffe
	.align		4
        /*0010*/ 	.word	0x00000000
	.align		4
        /*0014*/ 	.word	0xfffffffd
	.align		4
        /*0018*/ 	.word	0x00000000
	.align		4
        /*001c*/ 	.word	0xfffffffc


//--------------------- .text.matmul_kernel       --------------------------
	.section	.text.matmul_kernel,"ax",@progbits
	.align	128
        .global         matmul_kernel
        .type           matmul_kernel,@function
        .size           matmul_kernel,(.L_x_5 - matmul_kernel)
        .other          matmul_kernel,@"STO_CUDA_ENTRY STV_DEFAULT"
matmul_kernel:
.text.matmul_kernel:
[----:B------:R-:W-:Y:S01]  /*0000*/  LDC R1, c[0x0][0x37c] ;  /* 0x0000df00ff017b82 */ /* 0x000fe20000000800 */
[----:B------:R-:W0:Y:S07]  /*0010*/  S2R R0, SR_TID.Y ;  /* 0x0000000000007919 */ /* 0x000e2e0000002200 */
[----:B------:R-:W0:Y:S01]  /*0020*/  S2UR UR4, SR_CTAID.Y ;  /* 0x00000000000479c3 */ /* 0x000e220000002600 */
[----:B------:R-:W1:Y:S01]  /*0030*/  LDCU UR20, c[0x0][0x398] ;  /* 0x00007300ff1477ac */ /* 0x000e620008000800 */
[----:B------:R-:W2:Y:S06]  /*0040*/  S2R R3, SR_TID.X ;  /* 0x0000000000037919 */ /* 0x000eac0000002100 */
[----:B------:R-:W0:Y:S08]  /*0050*/  LDC R13, c[0x0][0x364] ;  /* 0x0000d900ff0d7b82 */ /* 0x000e300000000800 */
[----:B------:R-:W2:Y:S08]  /*0060*/  S2UR UR5, SR_CTAID.X ;  /* 0x00000000000579c3 */ /* 0x000eb00000002500 */
[----:B------:R-:W2:Y:S01]  /*0070*/  LDC R2, c[0x0][0x360] ;  /* 0x0000d800ff027b82 */ /* 0x000ea20000000800 */
[----:B0-----:R-:W-:-:S02]  /*0080*/  IMAD R13, R13, UR4, R0 ;  /* 0x000000040d0d7c24 */ /* 0x001fc4000f8e0200 */
[----:B--2---:R-:W-:-:S05]  /*0090*/  IMAD R0, R2, UR5, R3 ;  /* 0x0000000502007c24 */ /* 0x004fca000f8e0203 */
[----:B------:R-:W-:-:S04]  /*00a0*/  VIMNMX R2, PT, PT, R13, R0, !PT ;  /* 0x000000000d027248 */ /* 0x000fc80007fe0100 */
[----:B-1----:R-:W-:-:S13]  /*00b0*/  ISETP.GE.AND P0, PT, R2, UR20, PT ;  /* 0x0000001402007c0c */ /* 0x002fda000bf06270 */
[----:B------:R-:W-:Y:S05]  /*00c0*/  @P0 EXIT ;  /* 0x000000000000094d */ /* 0x000fea0003800000 */
[----:B------:R-:W-:Y:S01]  /*00d0*/  UISETP.GE.U32.AND UP0, UPT, UR20, 0x8, UPT ;  /* 0x000000081400788c */ /* 0x000fe2000bf06070 */
[----:B------:R-:W-:Y:S02]  /*00e0*/  HFMA2 R12, -RZ, RZ, 0, 0 ;  /* 0x00000000ff0c7431 */ /* 0x000fe400000001ff */
[----:B------:R-:W-:Y:S01]  /*00f0*/  IMAD R13, R13, UR20, RZ ;  /* 0x000000140d0d7c24 */ /* 0x000fe2000f8e02ff */
[----:B------:R-:W-:Y:S01]  /*0100*/  UMOV UR4, URZ ;  /* 0x000000ff00047c82 */ /* 0x000fe20008000000 */
[----:B------:R-:W0:Y:S04]  /*0110*/  LDCU.64 UR18, c[0x0][0x358] ;  /* 0x00006b00ff1277ac */ /* 0x000e280008000a00 */
[----:B------:R-:W-:Y:S05]  /*0120*/  BRA.U !UP0, `(.L_x_0) ;  /* 0x0000000508007547 */ /* 0x000fea000b800000 */
[----:B------:R-:W1:Y:S01]  /*0130*/  LDC.64 R2, c[0x0][0x388] ;  /* 0x0000e200ff027b82 */ /* 0x000e620000000a00 */
[----:B------:R-:W2:Y:S01]  /*0140*/  LDCU.64 UR22, c[0x0][0x390] ;  /* 0x00007200ff1677ac */ /* 0x000ea20008000a00 */
[----:B------:R-:W-:Y:S02]  /*0150*/  MOV R12, RZ ;  /* 0x000000ff000c7202 */ /* 0x000fe40000000f00 */
[----:B------:R-:W-:Y:S01]  /*0160*/  MOV R14, R0 ;  /* 0x00000000000e7202 */ /* 0x000fe20000000f00 */
[----:B------:R-:W-:-:S04]  /*0170*/  ULOP3.LUT UR4, UR20, 0x7ffffff8, URZ, 0xc0, !UPT ;  /* 0x7ffffff814047892 */ /* 0x000fc8000f8ec0ff */
[----:B------:R-:W-:Y:S02]  /*0180*/  UIADD3 UR5, UPT, UPT, -UR4, URZ, URZ ;  /* 0x000000ff04057290 */ /* 0x000fe4000fffe1ff */
[----:B--2---:R-:W-:Y:S02]  /*0190*/  UIMAD.WIDE UR6, UR20, 0x8, UR22 ;  /* 0x00000008140678a5 */ /* 0x004fe4000f8e0216 */
[----:B------:R-:W-:Y:S02]  /*01a0*/  UIMAD.WIDE UR8, UR20, 0xc, UR22 ;  /* 0x0000000c140878a5 */ /* 0x000fe4000f8e0216 */
[----:B------:R-:W-:Y:S01]  /*01b0*/  UIMAD.WIDE UR10, UR20, 0x10, UR22 ;  /* 0x00000010140a78a5 */ /* 0x000fe2000f8e0216 */
[----:B-1----:R-:W-:Y:S01]  /*01c0*/  IMAD.WIDE.U32 R2, R13, 0x4, R2 ;  /* 0x000000040d027825 */ /* 0x002fe200078e0002 */
[----:B------:R-:W-:Y:S02]  /*01d0*/  UIMAD.WIDE UR12, UR20, 0x14, UR22 ;  /* 0x00000014140c78a5 */ /* 0x000fe4000f8e0216 */
[----:B------:R-:W-:Y:S01]  /*01e0*/  UIMAD.WIDE UR14, UR20, 0x18, UR22 ;  /* 0x00000018140e78a5 */ /* 0x000fe2000f8e0216 */
[----:B------:R-:W-:Y:S01]  /*01f0*/  IADD3 R2, P0, PT, R2, 0x10, RZ ;  /* 0x0000001002027810 */ /* 0x000fe20007f1e0ff */
[----:B------:R-:W-:-:S03]  /*0200*/  UIMAD.WIDE UR16, UR20, 0x1c, UR22 ;  /* 0x0000001c141078a5 */ /* 0x000fc6000f8e0216 */
[----:B------:R-:W-:-:S09]  /*0210*/  IADD3.X R3, PT, PT, RZ, R3, RZ, P0, !PT ;  /* 0x00000003ff037210 */ /* 0x000fd200007fe4ff */
.L_x_1:
[----:B------:R-:W-:Y:S01]  /*0220*/  UIMAD.WIDE UR24, UR20, 0x4, UR22 ;  /* 0x00000004141878a5 */ /* 0x000fe2000f8e0216 */
[----:B------:R-:W-:Y:S01]  /*0230*/  MOV R23, 0x4 ;  /* 0x0000000400177802 */ /* 0x000fe20000000f00 */
[----:B------:R-:W-:Y:S01]  /*0240*/  HFMA2 R25, -RZ, RZ, 0, 2.384185791015625e-07 ;  /* 0x00000004ff197431 */ /* 0x000fe200000001ff */
[----:B0-----:R-:W2:Y:S03]  /*0250*/  LDG.E R21, desc[UR18][R2.64+-0x10] ;  /* 0xfffff01202157981 */ /* 0x001ea6000c1e1900 */
[----:B------:R-:W-:Y:S01]  /*0260*/  IMAD.WIDE R22, R14, R23, UR22 ;  /* 0x000000160e167e25 */ /* 0x000fe2000f8e0217 */
[----:B------:R-:W-:Y:S01]  /*0270*/  MOV R8, UR24 ;  /* 0x0000001800087c02 */ /* 0x000fe20008000f00 */
[----:B------:R-:W3:Y:S01]  /*0280*/  LDG.E R19, desc[UR18][R2.64+-0xc] ;  /* 0xfffff41202137981 */ /* 0x000ee2000c1e1900 */
[----:B------:R-:W-:-:S03]  /*0290*/  MOV R9, UR25 ;  /* 0x0000001900097c02 */ /* 0x000fc60008000f00 */
[----:B------:R-:W2:Y:S01]  /*02a0*/  LDG.E R22, desc[UR18][R22.64] ;  /* 0x0000001216167981 */ /* 0x000ea2000c1e1900 */
[----:B------:R-:W-:Y:S02]  /*02b0*/  IMAD.MOV.U32 R11, RZ, RZ, 0x4 ;  /* 0x00000004ff0b7424 */ /* 0x000fe400078e00ff */
[----:B------:R-:W-:-:S04]  /*02c0*/  IMAD.WIDE R8, R14, 0x4, R8 ;  /* 0x000000040e087825 */ /* 0x000fc800078e0208 */
[----:B------:R-:W-:Y:S01]  /*02d0*/  HFMA2 R7, -RZ, RZ, 0, 2.384185791015625e-07 ;  /* 0x00000004ff077431 */ /* 0x000fe200000001ff */
[----:B------:R-:W-:Y:S01]  /*02e0*/  MOV R5, 0x4 ;  /* 0x0000000400057802 */ /* 0x000fe20000000f00 */
[----:B------:R-:W4:Y:S01]  /*02f0*/  LDG.E R17, desc[UR18][R2.64+-0x8] ;  /* 0xfffff81202117981 */ /* 0x000f22000c1e1900 */
[----:B------:R-:W-:-:S03]  /*0300*/  IMAD.WIDE R24, R14, R25, UR6 ;  /* 0x000000060e187e25 */ /* 0x000fc6000f8e0219 */
[----:B------:R0:W3:Y:S01]  /*0310*/  LDG.E R20, desc[UR18][R8.64] ;  /* 0x0000001208147981 */ /* 0x0000e2000c1e1900 */
[----:B------:R-:W-:-:S03]  /*0320*/  IMAD.WIDE R10, R14, R11, UR8 ;  /* 0x000000080e0a7e25 */ /* 0x000fc6000f8e020b */
[----:B------:R-:W4:Y:S01]  /*0330*/  LDG.E R18, desc[UR18][R24.64] ;  /* 0x0000001218127981 */ /* 0x000f22000c1e1900 */
[----:B------:R-:W-:-:S04]  /*0340*/  IMAD.WIDE R4, R14, R5, UR10 ;  /* 0x0000000a0e047e25 */ /* 0x000fc8000f8e0205 */
[----:B------:R-:W-:Y:S01]  /*0350*/  HFMA2 R27, -RZ, RZ, 0, 2.384185791015625e-07 ;  /* 0x00000004ff1b7431 */ /* 0x000fe200000001ff */
[----:B------:R1:W5:Y:S01]  /*0360*/  LDG.E R16, desc[UR18][R10.64] ;  /* 0x000000120a107981 */ /* 0x000362000c1e1900 */
[C---:B------:R-:W-:Y:S01]  /*0370*/  IMAD.WIDE R6, R14.reuse, R7, UR12 ;  /* 0x0000000c0e067e25 */ /* 0x040fe2000f8e0207 */
[----:B0-----:R-:W-:Y:S02]  /*0380*/  MOV R9, 0x4 ;  /* 0x0000000400097802 */ /* 0x001fe40000000f00 */
[----:B------:R-:W5:Y:S04]  /*0390*/  LDG.E R15, desc[UR18][R2.64+-0x4] ;  /* 0xfffffc12020f7981 */ /* 0x000f68000c1e1900 */
[----:B------:R0:W5:Y:S01]  /*03a0*/  LDG.E R4, desc[UR18][R4.64] ;  /* 0x0000001204047981 */ /* 0x000162000c1e1900 */
[----:B------:R-:W-:-:S03]  /*03b0*/  IMAD.WIDE R8, R14, R9, UR14 ;  /* 0x0000000e0e087e25 */ /* 0x000fc6000f8e0209 */
[----:B------:R-:W5:Y:S01]  /*03c0*/  LDG.E R23, desc[UR18][R2.64] ;  /* 0x0000001202177981 */ /* 0x000f62000c1e1900 */
[----:B-1----:R-:W-:-:S03]  /*03d0*/  IMAD.WIDE R10, R14, R27, UR16 ;  /* 0x000000100e0a7e25 */ /* 0x002fc6000f8e021b */
[----:B------:R-:W5:Y:S04]  /*03e0*/  LDG.E R7, desc[UR18][R6.64] ;  /* 0x0000001206077981 */ /* 0x000f68000c1e1900 */
[----:B------:R-:W5:Y:S04]  /*03f0*/  LDG.E R24, desc[UR18][R2.64+0x4] ;  /* 0x0000041202187981 */ /* 0x000f68000c1e1900 */
[----:B------:R-:W5:Y:S04]  /*0400*/  LDG.E R8, desc[UR18][R8.64] ;  /* 0x0000001208087981 */ /* 0x000f68000c1e1900 */
[----:B------:R-:W5:Y:S04]  /*0410*/  LDG.E R25, desc[UR18][R2.64+0x8] ;  /* 0x0000081202197981 */ /* 0x000f68000c1e1900 */
[----:B------:R-:W5:Y:S04]  /*0420*/  LDG.E R10, desc[UR18][R10.64] ;  /* 0x000000120a0a7981 */ /* 0x000f68000c1e1900 */
[----:B------:R1:W5:Y:S01]  /*0430*/  LDG.E R27, desc[UR18][R2.64+0xc] ;  /* 0x00000c12021b7981 */ /* 0x000362000c1e1900 */
[----:B------:R-:W-:-:S04]  /*0440*/  UIADD3 UR5, UPT, UPT, UR5, 0x8, URZ ;  /* 0x0000000805057890 */ /* 0x000fc8000fffe0ff */
[----:B------:R-:W-:Y:S01]  /*0450*/  UISETP.NE.AND UP0, UPT, UR5, URZ, UPT ;  /* 0x000000ff0500728c */ /* 0x000fe2000bf05270 */
[----:B0-----:R-:W-:Y:S02]  /*0460*/  MOV R5, UR20 ;  /* 0x0000001400057c02 */ /* 0x001fe40008000f00 */
[----:B-1----:R-:W-:-:S03]  /*0470*/  IADD3 R2, P0, PT, R2, 0x20, RZ ;  /* 0x0000002002027810 */ /* 0x002fc60007f1e0ff */
[----:B------:R-:W-:Y:S01]  /*0480*/  IMAD R14, R5, 0x8, R14 ;  /* 0x00000008050e7824 */ /* 0x000fe200078e020e */
[----:B------:R-:W-:Y:S01]  /*0490*/  IADD3.X R3, PT, PT, RZ, R3, RZ, P0, !PT ;  /* 0x00000003ff037210 */ /* 0x000fe200007fe4ff */
[----:B--2---:R-:W-:-:S04]  /*04a0*/  FFMA R22, R21, R22, R12 ;  /* 0x0000001615167223 */ /* 0x004fc8000000000c */
[----:B---3--:R-:W-:-:S04]  /*04b0*/  FFMA R20, R19, R20, R22 ;  /* 0x0000001413147223 */ /* 0x008fc80000000016 */
[----:B----4-:R-:W-:-:S04]  /*04c0*/  FFMA R18, R17, R18, R20 ;  /* 0x0000001211127223 */ /* 0x010fc80000000014 */
[----:B-----5:R-:W-:-:S04]  /*04d0*/  FFMA R16, R15, R16, R18 ;  /* 0x000000100f107223 */ /* 0x020fc80000000012 */
[----:B------:R-:W-:-:S04]  /*04e0*/  FFMA R23, R23, R4, R16 ;  /* 0x0000000417177223 */ /* 0x000fc80000000010 */
[----:B------:R-:W-:-:S04]  /*04f0*/  FFMA R24, R24, R7, R23 ;  /* 0x0000000718187223 */ /* 0x000fc80000000017 */
[----:B------:R-:W-:-:S04]  /*0500*/  FFMA R8, R25, R8, R24 ;  /* 0x0000000819087223 */ /* 0x000fc80000000018 */
[----:B------:R-:W-:Y:S01]  /*0510*/  FFMA R12, R27, R10, R8 ;  /* 0x0000000a1b0c7223 */ /* 0x000fe20000000008 */
[----:B------:R-:W-:Y:S06]  /*0520*/  BRA.U UP0, `(.L_x_1) ;  /* 0xfffffffd003c7547 */ /* 0x000fec000b83ffff */
.L_x_0:
[----:B------:R-:W-:-:S04]  /*0530*/  ULOP3.LUT UR6, UR20, 0x7, URZ, 0xc0, !UPT ;  /* 0x0000000714067892 */ /* 0x000fc8000f8ec0ff */
[----:B------:R-:W-:-:S09]  /*0540*/  UISETP.NE.AND UP0, UPT, UR6, URZ, UPT ;  /* 0x000000ff0600728c */ /* 0x000fd2000bf05270 */
[----:B------:R-:W-:Y:S05]  /*0550*/  BRA.U !UP0, `(.L_x_2) ;  /* 0x0000000508407547 */ /* 0x000fea000b800000 */
[----:B------:R-:W-:Y:S02]  /*0560*/  UISETP.GE.U32.AND UP0, UPT, UR6, 0x4, UPT ;  /* 0x000000040600788c */ /* 0x000fe4000bf06070 */
[----:B------:R-:W-:-:S04]  /*0570*/  ULOP3.LUT UR5, UR20, 0x3, URZ, 0xc0, !UPT ;  /* 0x0000000314057892 */ /* 0x000fc8000f8ec0ff */
[----:B------:R-:W-:-:S03]  /*0580*/  UISETP.NE.AND UP1, UPT, UR5, URZ, UPT ;  /* 0x000000ff0500728c */ /* 0x000fc6000bf25270 */
[----:B------:R-:W-:Y:S08]  /*0590*/  BRA.U !UP0, `(.L_x_3) ;  /* 0x00000001087c7547 */ /* 0x000ff0000b800000 */
[----:B------:R-:W1:Y:S01]  /*05a0*/  LDC.64 R6, c[0x0][0x390] ;  /* 0x0000e400ff067b82 */ /* 0x000e620000000a00 */
[----:B------:R-:W2:Y:S01]  /*05b0*/  LDCU.64 UR6, c[0x0][0x388] ;  /* 0x00007100ff0677ac */ /* 0x000ea20008000a00 */
[----:B------:R-:W-:Y:S02]  /*05c0*/  MOV R9, UR4 ;  /* 0x0000000400097c02 */ /* 0x000fe40008000f00 */
[C---:B------:R-:W-:Y:S02]  /*05d0*/  IADD3 R3, PT, PT, R13.reuse, UR4, RZ ;  /* 0x000000040d037c10 */ /* 0x040fe4000fffe0ff */
[----:B------:R-:W-:Y:S01]  /*05e0*/  IADD3 R10, P0, PT, R13, UR4, RZ ;  /* 0x000000040d0a7c10 */ /* 0x000fe2000ff1e0ff */
[----:B------:R-:W-:Y:S01]  /*05f0*/  IMAD R9, R9, UR20, R0 ;  /* 0x0000001409097c24 */ /* 0x000fe2000f8e0200 */
[----:B------:R-:W3:Y:S01]  /*0600*/  LDC.64 R4, c[0x0][0x388] ;  /* 0x0000e200ff047b82 */ /* 0x000ee20000000a00 */
[----:B------:R-:W-:Y:S02]  /*0610*/  MOV R11, UR20 ;  /* 0x00000014000b7c02 */ /* 0x000fe40008000f00 */
[----:B------:R-:W-:Y:S01]  /*0620*/  MOV R15, UR20 ;  /* 0x00000014000f7c02 */ /* 0x000fe20008000f00 */
[----:B-1----:R-:W-:Y:S01]  /*0630*/  IMAD.WIDE R6, R9, 0x4, R6 ;  /* 0x0000000409067825 */ /* 0x002fe200078e0206 */
[----:B------:R-:W-:-:S05]  /*0640*/  MOV R9, UR20 ;  /* 0x0000001400097c02 */ /* 0x000fca0008000f00 */
[----:B------:R-:W-:Y:S02]  /*0650*/  IMAD.WIDE R8, R9, 0x4, R6 ;  /* 0x0000000409087825 */ /* 0x000fe400078e0206 */
[----:B0-----:R-:W4:Y:S02]  /*0660*/  LDG.E R6, desc[UR18][R6.64] ;  /* 0x0000001206067981 */ /* 0x001f24000c1e1900 */
[----:B---3--:R-:W-:Y:S01]  /*0670*/  IMAD.WIDE.U32 R4, R3, 0x4, R4 ;  /* 0x0000000403047825 */ /* 0x008fe200078e0004 */
[----:B------:R-:W-:Y:S01]  /*0680*/  IADD3.X R3, PT, PT, RZ, RZ, RZ, P0, !PT ;  /* 0x000000ffff037210 */ /* 0x000fe200007fe4ff */
[----:B------:R-:W3:Y:S01]  /*0690*/  LDG.E R17, desc[UR18][R8.64] ;  /* 0x0000001208117981 */ /* 0x000ee2000c1e1900 */
[----:B--2---:R-:W-:-:S03]  /*06a0*/  LEA R2, P0, R10, UR6, 0x2 ;  /* 0x000000060a027c11 */ /* 0x004fc6000f8010ff */
[----:B------:R-:W4:Y:S01]  /*06b0*/  LDG.E R5, desc[UR18][R4.64] ;  /* 0x0000001204057981 */ /* 0x000f22000c1e1900 */
[----:B------:R-:W-:Y:S01]  /*06c0*/  LEA.HI.X R3, R10, UR7, R3, 0x2, P0 ;  /* 0x000000070a037c11 */ /* 0x000fe200080f1403 */
[----:B------:R-:W-:-:S04]  /*06d0*/  IMAD.WIDE R10, R11, 0x4, R8 ;  /* 0x000000040b0a7825 */ /* 0x000fc800078e0208 */
[----:B------:R-:W3:Y:S01]  /*06e0*/  LDG.E R16, desc[UR18][R2.64+0x4] ;  /* 0x0000041202107981 */ /* 0x000ee2000c1e1900 */
[----:B------:R-:W-:-:S03]  /*06f0*/  IMAD.WIDE R14, R15, 0x4, R10 ;  /* 0x000000040f0e7825 */ /* 0x000fc600078e020a */
[----:B------:R-:W2:Y:S04]  /*0700*/  LDG.E R19, desc[UR18][R10.64] ;  /* 0x000000120a137981 */ /* 0x000ea8000c1e1900 */
[----:B------:R-:W2:Y:S04]  /*0710*/  LDG.E R18, desc[UR18][R2.64+0x8] ;  /* 0x0000081202127981 */ /* 0x000ea8000c1e1900 */
[----:B------:R-:W5:Y:S04]  /*0720*/  LDG.E R20, desc[UR18][R2.64+0xc] ;  /* 0x00000c1202147981 */ /* 0x000f68000c1e1900 */
[----:B------:R-:W5:Y:S01]  /*0730*/  LDG.E R14, desc[UR18][R14.64] ;  /* 0x000000120e0e7981 */ /* 0x000f62000c1e1900 */
[----:B------:R-:W-:Y:S01]  /*0740*/  UIADD3 UR4, UPT, UPT, UR4, 0x4, URZ ;  /* 0x0000000404047890 */ /* 0x000fe2000fffe0ff */
[----:B----4-:R-:W-:-:S04]  /*0750*/  FFMA R5, R5, R6, R12 ;  /* 0x0000000605057223 */ /* 0x010fc8000000000c */
[----:B---3--:R-:W-:-:S04]  /*0760*/  FFMA R5, R16, R17, R5 ;  /* 0x0000001110057223 */ /* 0x008fc80000000005 */
[----:B--2---:R-:W-:-:S04]  /*0770*/  FFMA R5, R18, R19, R5 ;  /* 0x0000001312057223 */ /* 0x004fc80000000005 */
[----:B-----5:R-:W-:-:S07]  /*0780*/  FFMA R12, R20, R14, R5 ;  /* 0x0000000e140c7223 */ /* 0x020fce0000000005 */
.L_x_3:
[----:B------:R-:W-:Y:S05]  /*0790*/  BRA.U !UP1, `(.L_x_2) ;  /* 0x0000000109b07547 */ /* 0x000fea000b800000 */
[----:B------:R-:W-:Y:S01]  /*07a0*/  UISETP.NE.AND UP0, UPT, UR5, 0x1, UPT ;  /* 0x000000010500788c */ /* 0x000fe2000bf05270 */
[----:B------:R-:W-:Y:S01]  /*07b0*/  MOV R7, UR4 ;  /* 0x0000000400077c02 */ /* 0x000fe20008000f00 */
[----:B------:R-:W-:Y:S02]  /*07c0*/  ULOP3.LUT UR5, UR20, 0x1, URZ, 0xc0, !UPT ;  /* 0x0000000114057892 */ /* 0x000fe4000f8ec0ff */
[----:B------:R-:W-:Y:S02]  /*07d0*/  IMAD.U32 R15, RZ, RZ, UR20 ;  /* 0x00000014ff0f7e24 */ /* 0x000fe4000f8e00ff */
[----:B------:R-:W-:Y:S01]  /*07e0*/  UISETP.NE.U32.AND UP1, UPT, UR5, 0x1, UPT ;  /* 0x000000010500788c */ /* 0x000fe2000bf25070 */
[----:B------:R-:W-:-:S04]  /*07f0*/  PLOP3.LUT P1, PT, PT, PT, UP0, 0x80, 0x8 ;  /* 0x000000000008781c */ /* 0x000fc80003f2f008 */
[----:B------:R-:W1:Y:S01]  /*0800*/  @UP0 LDCU.64 UR6, c[0x0][0x388] ;  /* 0x00007100ff0607ac */ /* 0x000e620008000a00 */
[----:B------:R-:W-:Y:S01]  /*0810*/  PLOP3.LUT P0, PT, PT, PT, UP1, 0x80, 0x8 ;  /* 0x000000000008781c */ /* 0x000fe20003f0f018 */
[----:B------:R-:W2:Y:S01]  /*0820*/  @UP0 LDCU.64 UR8, c[0x0][0x390] ;  /* 0x00007200ff0807ac */ /* 0x000ea20008000a00 */
[----:B------:R-:W3:Y:S06]  /*0830*/  @UP0 LDCU.64 UR10, c[0x0][0x388] ;  /* 0x00007100ff0a07ac */ /* 0x000eec0008000a00 */
[C---:B------:R-:W-:Y:S01]  /*0840*/  @P1 VIADD R3, R13.reuse, UR4 ;  /* 0x000000040d031c36 */ /* 0x040fe20008000000 */
[----:B------:R-:W-:Y:S01]  /*0850*/  @P1 IADD3 R6, P2, PT, R13, UR4, RZ ;  /* 0x000000040d061c10 */ /* 0x000fe2000ff5e0ff */
[----:B------:R-:W4:Y:S01]  /*0860*/  @!UP1 LDCU.64 UR12, c[0x0][0x388] ;  /* 0x00007100ff0c97ac */ /* 0x000f220008000a00 */
[----:B------:R-:W-:Y:S01]  /*0870*/  @UP0 UIADD3 UR4, UPT, UPT, UR4, 0x2, URZ ;  /* 0x0000000204040890 */ /* 0x000fe2000fffe0ff */
[----:B-1----:R-:W-:-:S02]  /*0880*/  MOV R10, UR6 ;  /* 0x00000006000a7c02 */ /* 0x002fc40008000f00 */
[----:B------:R-:W-:Y:S01]  /*0890*/  MOV R11, UR7 ;  /* 0x00000007000b7c02 */ /* 0x000fe20008000f00 */
[----:B------:R-:W1:Y:S01]  /*08a0*/  @!UP1 LDCU.64 UR6, c[0x0][0x390] ;  /* 0x00007200ff0697ac */ /* 0x000e620008000a00 */
[----:B--2---:R-:W-:Y:S02]  /*08b0*/  MOV R4, UR8 ;  /* 0x0000000800047c02 */ /* 0x004fe40008000f00 */
[----:B------:R-:W-:Y:S01]  /*08c0*/  MOV R5, UR9 ;  /* 0x0000000900057c02 */ /* 0x000fe20008000f00 */
[----:B------:R-:W-:-:S04]  /*08d0*/  @P1 IMAD.WIDE.U32 R10, R3, 0x4, R10 ;  /* 0x00000004030a1825 */ /* 0x000fc800078e000a */
[----:B------:R-:W-:Y:S01]  /*08e0*/  @P1 IMAD R3, R7, UR20, R0 ;  /* 0x0000001407031c24 */ /* 0x000fe2000f8e0200 */
[----:B------:R-:W-:Y:S01]  /*08f0*/  @P1 IADD3.X R7, PT, PT, RZ, RZ, RZ, P2, !PT ;  /* 0x000000ffff071210 */ /* 0x000fe200017fe4ff */
[----:B0-----:R-:W2:Y:S01]  /*0900*/  @P1 LDG.E R11, desc[UR18][R10.64] ;  /* 0x000000120a0b1981 */ /* 0x001ea2000c1e1900 */
[C---:B---3--:R-:W-:Y:S01]  /*0910*/  @P1 LEA R2, P2, R6.reuse, UR10, 0x2 ;  /* 0x0000000a06021c11 */ /* 0x048fe2000f8410ff */
[----:B------:R-:W-:Y:S01]  /*0920*/  @P1 IMAD.WIDE R4, R3, 0x4, R4 ;  /* 0x0000000403041825 */ /* 0x000fe200078e0204 */
[----:B------:R-:W-:Y:S02]  /*0930*/  MOV R19, UR4 ;  /* 0x0000000400137c02 */ /* 0x000fe40008000f00 */
[----:B------:R-:W-:Y:S02]  /*0940*/  @P1 LEA.HI.X R3, R6, UR11, R7, 0x2, P2 ;  /* 0x0000000b06031c11 */ /* 0x000fe400090f1407 */
[----:B----4-:R-:W-:Y:S01]  /*0950*/  MOV R6, UR12 ;  /* 0x0000000c00067c02 */ /* 0x010fe20008000f00 */
[----:B------:R-:W-:Y:S01]  /*0960*/  @P1 IMAD.WIDE R14, R15, 0x4, R4 ;  /* 0x000000040f0e1825 */ /* 0x000fe200078e0204 */
[----:B------:R-:W-:Y:S01]  /*0970*/  MOV R7, UR13 ;  /* 0x0000000d00077c02 */ /* 0x000fe20008000f00 */
[----:B------:R-:W2:Y:S01]  /*0980*/  @P1 LDG.E R4, desc[UR18][R4.64] ;  /* 0x0000001204041981 */ /* 0x000ea2000c1e1900 */
[----:B------:R-:W-:Y:S01]  /*0990*/  @!P0 IADD3 R17, PT, PT, R13, UR4, RZ ;  /* 0x000000040d118c10 */ /* 0x000fe2000fffe0ff */
[----:B------:R-:W-:Y:S01]  /*09a0*/  @!P0 IMAD R19, R19, UR20, R0 ;  /* 0x0000001413138c24 */ /* 0x000fe2000f8e0200 */
[----:B-1----:R-:W-:Y:S01]  /*09b0*/  MOV R8, UR6 ;  /* 0x0000000600087c02 */ /* 0x002fe20008000f00 */
[----:B------:R-:W3:Y:S01]  /*09c0*/  @P1 LDG.E R14, desc[UR18][R14.64] ;  /* 0x000000120e0e1981 */ /* 0x000ee2000c1e1900 */
[----:B------:R-:W-:Y:S01]  /*09d0*/  MOV R9, UR7 ;  /* 0x0000000700097c02 */ /* 0x000fe20008000f00 */
[----:B------:R-:W-:-:S02]  /*09e0*/  @!P0 IMAD.WIDE.U32 R6, R17, 0x4, R6 ;  /* 0x0000000411068825 */ /* 0x000fc400078e0006 */
[----:B------:R-:W3:Y:S02]  /*09f0*/  @P1 LDG.E R2, desc[UR18][R2.64+0x4] ;  /* 0x0000041202021981 */ /* 0x000ee4000c1e1900 */
[----:B------:R-:W-:Y:S02]  /*0a00*/  @!P0 IMAD.WIDE R8, R19, 0x4, R8 ;  /* 0x0000000413088825 */ /* 0x000fe400078e0208 */
[----:B------:R-:W4:Y:S04]  /*0a10*/  @!P0 LDG.E R7, desc[UR18][R6.64] ;  /* 0x0000001206078981 */ /* 0x000f28000c1e1900 */
[----:B------:R-:W4:Y:S01]  /*0a20*/  @!P0 LDG.E R8, desc[UR18][R8.64] ;  /* 0x0000001208088981 */ /* 0x000f22000c1e1900 */
[----:B--2---:R-:W-:-:S04]  /*0a30*/  @P1 FFMA R11, R11, R4, R12 ;  /* 0x000000040b0b1223 */ /* 0x004fc8000000000c */
[----:B---3--:R-:W-:-:S04]  /*0a40*/  @P1 FFMA R12, R2, R14, R11 ;  /* 0x0000000e020c1223 */ /* 0x008fc8000000000b */
[----:B----4-:R-:W-:-:S07]  /*0a50*/  @!P0 FFMA R12, R7, R8, R12 ;  /* 0x00000008070c8223 */ /* 0x010fce000000000c */
.L_x_2:
[----:B------:R-:W1:Y:S01]  /*0a60*/  LDC.64 R2, c[0x0][0x380] ;  /* 0x0000e000ff027b82 */ /* 0x000e620000000a00 */
[----:B------:R-:W-:-:S05]  /*0a70*/  IADD3 R13, PT, PT, R0, R13, RZ ;  /* 0x0000000d000d7210 */ /* 0x000fca0007ffe0ff */
[----:B-1----:R-:W-:-:S05]  /*0a80*/  IMAD.WIDE R2, R13, 0x4, R2 ;  /* 0x000000040d027825 */ /* 0x002fca00078e0202 */
[----:B0-----:R-:W-:Y:S01]  /*0a90*/  STG.E desc[UR18][R2.64], R12 ;  /* 0x0000000c02007986 */ /* 0x001fe2000c101912 */
[----:B------:R-:W-:Y:S05]  /*0aa0*/  EXIT ;  /* 0x000000000000794d */ /* 0x000fea0003800000 */
.L_x_4:
[----:B------:R-:W-:-:S00]  /*0ab0*/  BRA `(.L_x_4) ;  /* 0xfffffffc00fc7947 */ /* 0x000fc0000383ffff */
[----:B------:R-:W-:-:S00]  /*0ac0*/  NOP ;  /* 0x0000000000007918 */ /* 0x000fc00000000000 */
        /* <DEDUP_REMOVED lines=11> */
.L_x_5:


//--------------------- .nv.shared.reserved.0     --------------------------
	.section	.nv.shared.reserved.0,"aw",@nobits
	.weak		__nv_reservedSMEM_offset_0_alias
	.size		__nv_reservedSMEM_offset_0_alias, 0, 64
	.other		__nv_reservedSMEM_offset_0_alias,@"STO_CUDA_RESERVED_SHARED STV_DEFAULT"
__nv_reservedSMEM_offset_0_alias:
	.zero		0
	.zero		64


//--------------------- .nv.constant0.matmul_kernel --------------------------
	.section	.nv.constant0.matmul_kernel,"a",@progbits
	.sectionflags	@""
	.align	4
.nv.constant0.matmul_kernel:
	.zero		924


//--------------------- SYMBOLS --------------------------

	.type		.nv.reservedSmem.offset0,@object
	.size		.nv.reservedSmem.offset0,0x4
